//
// Generated by NVIDIA NVVM Compiler
//
// Compiler Build ID: CL-36424714
// Cuda compilation tools, release 13.0, V13.0.88
// Based on NVVM 20.0.0
//

.version 9.0
.target sm_100
.address_size 64

	// .globl	_Z8mykernelPfPKfii

.visible .entry _Z8mykernelPfPKfii(
	.param .u64 .ptr .align 1 _Z8mykernelPfPKfii_param_0,
	.param .u64 .ptr .align 1 _Z8mykernelPfPKfii_param_1,
	.param .u32 _Z8mykernelPfPKfii_param_2,
	.param .u32 _Z8mykernelPfPKfii_param_3
)
{
	.reg .pred 	%p<14>;
	.reg .b32 	%r<47>;
	.reg .b32 	%f<111>;
	.reg .b64 	%rd<40>;

	ld.param.u64 	%rd9, [_Z8mykernelPfPKfii_param_0];
	ld.param.u64 	%rd10, [_Z8mykernelPfPKfii_param_1];
	ld.param.u32 	%r25, [_Z8mykernelPfPKfii_param_2];
	ld.param.u32 	%r26, [_Z8mykernelPfPKfii_param_3];
	cvta.to.global.u64 	%rd1, %rd10;
	mov.u32 	%r27, %tid.x;
	mov.u32 	%r28, %ctaid.x;
	mov.u32 	%r29, %ntid.x;
	mad.lo.s32 	%r1, %r28, %r29, %r27;
	mov.u32 	%r30, %tid.y;
	mov.u32 	%r31, %ctaid.y;
	mov.u32 	%r32, %ntid.y;
	mad.lo.s32 	%r2, %r31, %r32, %r30;
	setp.ge.s32 	%p1, %r1, %r26;
	setp.ge.s32 	%p2, %r2, %r25;
	or.pred  	%p3, %p2, %p1;
	setp.lt.s32 	%p4, %r1, %r2;
	or.pred  	%p5, %p4, %p3;
	@%p5 bra 	$L__BB0_14;
	mul.lo.s32 	%r3, %r25, %r1;
	mul.lo.s32 	%r4, %r25, %r2;
	and.b32  	%r5, %r25, 15;
	setp.lt.u32 	%p6, %r25, 16;
	mov.f32 	%f110, 0f00000000;
	mov.b32 	%r43, 0;
	@%p6 bra 	$L__BB0_4;
	and.b32  	%r43, %r25, 2147483632;
	neg.s32 	%r41, %r43;
	add.s64 	%rd2, %rd1, 32;
	mul.wide.u32 	%rd11, %r4, 4;
	add.s64 	%rd38, %rd2, %rd11;
	mov.f32 	%f110, 0f00000000;
	mov.u32 	%r40, %r3;
$L__BB0_3:
	.pragma "nounroll";
	mul.wide.s32 	%rd12, %r40, 4;
	add.s64 	%rd13, %rd2, %rd12;
	ld.global.f32 	%f17, [%rd13+-32];
	ld.global.f32 	%f18, [%rd38+-32];
	fma.rn.f32 	%f19, %f17, %f18, %f110;
	ld.global.f32 	%f20, [%rd13+-28];
	ld.global.f32 	%f21, [%rd38+-28];
	fma.rn.f32 	%f22, %f20, %f21, %f19;
	ld.global.f32 	%f23, [%rd13+-24];
	ld.global.f32 	%f24, [%rd38+-24];
	fma.rn.f32 	%f25, %f23, %f24, %f22;
	ld.global.f32 	%f26, [%rd13+-20];
	ld.global.f32 	%f27, [%rd38+-20];
	fma.rn.f32 	%f28, %f26, %f27, %f25;
	ld.global.f32 	%f29, [%rd13+-16];
	ld.global.f32 	%f30, [%rd38+-16];
	fma.rn.f32 	%f31, %f29, %f30, %f28;
	ld.global.f32 	%f32, [%rd13+-12];
	ld.global.f32 	%f33, [%rd38+-12];
	fma.rn.f32 	%f34, %f32, %f33, %f31;
	ld.global.f32 	%f35, [%rd13+-8];
	ld.global.f32 	%f36, [%rd38+-8];
	fma.rn.f32 	%f37, %f35, %f36, %f34;
	ld.global.f32 	%f38, [%rd13+-4];
	ld.global.f32 	%f39, [%rd38+-4];
	fma.rn.f32 	%f40, %f38, %f39, %f37;
	ld.global.f32 	%f41, [%rd13];
	ld.global.f32 	%f42, [%rd38];
	fma.rn.f32 	%f43, %f41, %f42, %f40;
	ld.global.f32 	%f44, [%rd13+4];
	ld.global.f32 	%f45, [%rd38+4];
	fma.rn.f32 	%f46, %f44, %f45, %f43;
	ld.global.f32 	%f47, [%rd13+8];
	ld.global.f32 	%f48, [%rd38+8];
	fma.rn.f32 	%f49, %f47, %f48, %f46;
	ld.global.f32 	%f50, [%rd13+12];
	ld.global.f32 	%f51, [%rd38+12];
	fma.rn.f32 	%f52, %f50, %f51, %f49;
	ld.global.f32 	%f53, [%rd13+16];
	ld.global.f32 	%f54, [%rd38+16];
	fma.rn.f32 	%f55, %f53, %f54, %f52;
	ld.global.f32 	%f56, [%rd13+20];
	ld.global.f32 	%f57, [%rd38+20];
	fma.rn.f32 	%f58, %f56, %f57, %f55;
	ld.global.f32 	%f59, [%rd13+24];
	ld.global.f32 	%f60, [%rd38+24];
	fma.rn.f32 	%f61, %f59, %f60, %f58;
	ld.global.f32 	%f62, [%rd13+28];
	ld.global.f32 	%f63, [%rd38+28];
	fma.rn.f32 	%f110, %f62, %f63, %f61;
	add.s32 	%r41, %r41, 16;
	add.s32 	%r40, %r40, 16;
	add.s64 	%rd38, %rd38, 64;
	setp.ne.s32 	%p7, %r41, 0;
	@%p7 bra 	$L__BB0_3;
$L__BB0_4:
	setp.eq.s32 	%p8, %r5, 0;
	@%p8 bra 	$L__BB0_13;
	and.b32  	%r13, %r25, 7;
	setp.lt.u32 	%p9, %r5, 8;
	@%p9 bra 	$L__BB0_7;
	add.s32 	%r34, %r43, %r3;
	mul.wide.s32 	%rd14, %r34, 4;
	add.s64 	%rd15, %rd1, %rd14;
	ld.global.f32 	%f65, [%rd15];
	add.s32 	%r35, %r43, %r4;
	mul.wide.u32 	%rd16, %r35, 4;
	add.s64 	%rd17, %rd1, %rd16;
	ld.global.f32 	%f66, [%rd17];
	fma.rn.f32 	%f67, %f65, %f66, %f110;
	ld.global.f32 	%f68, [%rd15+4];
	cvt.u64.u32 	%rd18, %r4;
	cvt.u64.u32 	%rd19, %r43;
	add.s64 	%rd20, %rd19, %rd18;
	shl.b64 	%rd21, %rd20, 2;
	add.s64 	%rd22, %rd1, %rd21;
	ld.global.f32 	%f69, [%rd22+4];
	fma.rn.f32 	%f70, %f68, %f69, %f67;
	ld.global.f32 	%f71, [%rd15+8];
	ld.global.f32 	%f72, [%rd22+8];
	fma.rn.f32 	%f73, %f71, %f72, %f70;
	ld.global.f32 	%f74, [%rd15+12];
	ld.global.f32 	%f75, [%rd22+12];
	fma.rn.f32 	%f76, %f74, %f75, %f73;
	ld.global.f32 	%f77, [%rd15+16];
	ld.global.f32 	%f78, [%rd22+16];
	fma.rn.f32 	%f79, %f77, %f78, %f76;
	ld.global.f32 	%f80, [%rd15+20];
	ld.global.f32 	%f81, [%rd22+20];
	fma.rn.f32 	%f82, %f80, %f81, %f79;
	ld.global.f32 	%f83, [%rd15+24];
	ld.global.f32 	%f84, [%rd22+24];
	fma.rn.f32 	%f85, %f83, %f84, %f82;
	ld.global.f32 	%f86, [%rd15+28];
	ld.global.f32 	%f87, [%rd22+28];
	fma.rn.f32 	%f110, %f86, %f87, %f85;
	add.s32 	%r43, %r43, 8;
$L__BB0_7:
	setp.eq.s32 	%p10, %r13, 0;
	@%p10 bra 	$L__BB0_13;
	and.b32  	%r16, %r25, 3;
	setp.lt.u32 	%p11, %r13, 4;
	@%p11 bra 	$L__BB0_10;
	add.s32 	%r36, %r43, %r3;
	mul.wide.s32 	%rd23, %r36, 4;
	add.s64 	%rd24, %rd1, %rd23;
	ld.global.f32 	%f89, [%rd24];
	add.s32 	%r37, %r43, %r4;
	mul.wide.u32 	%rd25, %r37, 4;
	add.s64 	%rd26, %rd1, %rd25;
	ld.global.f32 	%f90, [%rd26];
	fma.rn.f32 	%f91, %f89, %f90, %f110;
	ld.global.f32 	%f92, [%rd24+4];
	cvt.u64.u32 	%rd27, %r4;
	cvt.u64.u32 	%rd28, %r43;
	add.s64 	%rd29, %rd28, %rd27;
	shl.b64 	%rd30, %rd29, 2;
	add.s64 	%rd31, %rd1, %rd30;
	ld.global.f32 	%f93, [%rd31+4];
	fma.rn.f32 	%f94, %f92, %f93, %f91;
	ld.global.f32 	%f95, [%rd24+8];
	ld.global.f32 	%f96, [%rd31+8];
	fma.rn.f32 	%f97, %f95, %f96, %f94;
	ld.global.f32 	%f98, [%rd24+12];
	ld.global.f32 	%f99, [%rd31+12];
	fma.rn.f32 	%f110, %f98, %f99, %f97;
	add.s32 	%r43, %r43, 4;
$L__BB0_10:
	setp.eq.s32 	%p12, %r16, 0;
	@%p12 bra 	$L__BB0_13;
	add.s32 	%r38, %r43, %r4;
	mul.wide.u32 	%rd32, %r38, 4;
	add.s64 	%rd39, %rd1, %rd32;
	add.s32 	%r46, %r43, %r3;
	neg.s32 	%r45, %r16;
$L__BB0_12:
	.pragma "nounroll";
	mul.wide.s32 	%rd33, %r46, 4;
	add.s64 	%rd34, %rd1, %rd33;
	ld.global.f32 	%f100, [%rd34];
	ld.global.f32 	%f101, [%rd39];
	fma.rn.f32 	%f110, %f100, %f101, %f110;
	add.s64 	%rd39, %rd39, 4;
	add.s32 	%r46, %r46, 1;
	add.s32 	%r45, %r45, 1;
	setp.ne.s32 	%p13, %r45, 0;
	@%p13 bra 	$L__BB0_12;
$L__BB0_13:
	mad.lo.s32 	%r39, %r26, %r2, %r1;
	cvta.to.global.u64 	%rd35, %rd9;
	mul.wide.s32 	%rd36, %r39, 4;
	add.s64 	%rd37, %rd35, %rd36;
	st.global.f32 	[%rd37], %f110;
$L__BB0_14:
	ret;

}


// ===== COMPILED SASS (sm_100) =====

	.target	sm_100

	.elftype	@"ET_EXEC"


//--------------------- .note.nv.tkinfo           --------------------------
	.section	.note.nv.tkinfo,"",@"SHT_NOTE"
	.sectionflags	@"SHF_NOTE_NV_TKINFO"
	.tkinfo
        /*0018*/ 	.word	0x00000002
        /*0030*/ 	.string	""
        /*0030*/ 	.string	"ptxas"
        /*0030*/ 	.string	"Cuda compilation tools, release 13.0, V13.0.88"
        /*0030*/ 	.string	"Build cuda_13.0.r13.0/compiler.36424714_0"
        /*0030*/ 	.string	"-arch sm_100 -m 64 "



//--------------------- .note.nv.cuinfo           --------------------------
	.section	.note.nv.cuinfo,"",@"SHT_NOTE"
	.sectionflags	@"SHF_NOTE_NV_CUINFO"
        /*0018*/ 	.short	0x0002
        /*001a*/ 	.short	0x0064
        /*001c*/ 	.short	0x0082
	.zero		2


//--------------------- .nv.info                  --------------------------
	.section	.nv.info,"",@"SHT_CUDA_INFO"
	.align	4


	//----- nvinfo : EIATTR_REGCOUNT
	.align		4
        /*0000*/ 	.byte	0x04, 0x2f
        /*0002*/ 	.short	(.L_1 - .L_0)
	.align		4
.L_0:
        /*0004*/ 	.word	index@(_Z8mykernelPfPKfii)
        /*0008*/ 	.word	0x00000020


	//----- nvinfo : EIATTR_FRAME_SIZE
	.align		4
.L_1:
        /*000c*/ 	.byte	0x04, 0x11
        /*000e*/ 	.short	(.L_3 - .L_2)
	.align		4
.L_2:
        /*0010*/ 	.word	index@(_Z8mykernelPfPKfii)
        /*0014*/ 	.word	0x00000000


	//----- nvinfo : EIATTR_MIN_STACK_SIZE
	.align		4
.L_3:
        /*0018*/ 	.byte	0x04, 0x12
        /*001a*/ 	.short	(.L_5 - .L_4)
	.align		4
.L_4:
        /*001c*/ 	.word	index@(_Z8mykernelPfPKfii)
        /*0020*/ 	.word	0x00000000
.L_5:


//--------------------- .nv.compat                --------------------------
	.section	.nv.compat,"",@"SHT_CUDA_COMPAT_INFO"
	.align	4
        /*0000*/ 	.byte	0x02, 0x09, 0x00, 0x00, 0x02, 0x02, 0x01, 0x00, 0x02, 0x05, 0x05, 0x00, 0x03, 0x07, 0x01, 0x01
        /*0010*/ 	.byte	0x02, 0x03, 0x00, 0x00, 0x02, 0x06, 0x01, 0x00, 0x04, 0x0b, 0x08, 0x00, 0x09, 0x00, 0x00, 0x00
        /*0020*/ 	.byte	0x00, 0x00, 0x00, 0x00


//--------------------- .nv.info._Z8mykernelPfPKfii --------------------------
	.section	.nv.info._Z8mykernelPfPKfii,"",@"SHT_CUDA_INFO"
	.sectionflags	@""
	.align	4


	//----- nvinfo : EIATTR_CUDA_API_VERSION
	.align		4
        /*0000*/ 	.byte	0x04, 0x37
        /*0002*/ 	.short	(.L_7 - .L_6)
.L_6:
        /*0004*/ 	.word	0x00000082


	//----- nvinfo : EIATTR_KPARAM_INFO
	.align		4
.L_7:
        /*0008*/ 	.byte	0x04, 0x17
        /*000a*/ 	.short	(.L_9 - .L_8)
.L_8:
        /*000c*/ 	.word	0x00000000
        /*0010*/ 	.short	0x0003
        /*0012*/ 	.short	0x0014
        /*0014*/ 	.byte	0x00, 0xf0, 0x11, 0x00


	//----- nvinfo : EIATTR_KPARAM_INFO
	.align		4
.L_9:
        /*0018*/ 	.byte	0x04, 0x17
        /*001a*/ 	.short	(.L_11 - .L_10)
.L_10:
        /*001c*/ 	.word	0x00000000
        /*0020*/ 	.short	0x0002
        /*0022*/ 	.short	0x0010
        /*0024*/ 	.byte	0x00, 0xf0, 0x11, 0x00


	//----- nvinfo : EIATTR_KPARAM_INFO
	.align		4
.L_11:
        /*0028*/ 	.byte	0x04, 0x17
        /*002a*/ 	.short	(.L_13 - .L_12)
.L_12:
        /*002c*/ 	.word	0x00000000
        /*0030*/ 	.short	0x0001
        /*0032*/ 	.short	0x0008
        /*0034*/ 	.byte	0x00, 0xf5, 0x21, 0x00


	//----- nvinfo : EIATTR_KPARAM_INFO
	.align		4
.L_13:
        /*0038*/ 	.byte	0x04, 0x17
        /*003a*/ 	.short	(.L_15 - .L_14)
.L_14:
        /*003c*/ 	.word	0x00000000
        /*0040*/ 	.short	0x0000
        /*0042*/ 	.short	0x0000
        /*0044*/ 	.byte	0x00, 0xf5, 0x21, 0x00


	//----- nvinfo : EIATTR_SPARSE_MMA_MASK
	.align		4
.L_15:
        /*0048*/ 	.byte	0x03, 0x50
        /*004a*/ 	.short	0x0000


	//----- nvinfo : EIATTR_MAXREG_COUNT
	.align		4
        /*004c*/ 	.byte	0x03, 0x1b
        /*004e*/ 	.short	0x00ff


	//----- nvinfo : EIATTR_MERCURY_ISA_VERSION
	.align		4
        /*0050*/ 	.byte	0x03, 0x5f
        /*0052*/ 	.short	0x0101


	//----- nvinfo : EIATTR_VRC_CTA_INIT_COUNT
	.align		4
        /*0054*/ 	.byte	0x02, 0x4a
	.zero		1
	.zero		1


	//----- nvinfo : EIATTR_EXIT_INSTR_OFFSETS
	.align		4
        /*0058*/ 	.byte	0x04, 0x1c
        /*005a*/ 	.short	(.L_17 - .L_16)


	//   ....[0]....
.L_16:
        /*005c*/ 	.word	0x000000d0


	//   ....[1]....
        /*0060*/ 	.word	0x00000b40


	//----- nvinfo : EIATTR_CBANK_PARAM_SIZE
	.align		4
.L_17:
        /*0064*/ 	.byte	0x03, 0x19
        /*0066*/ 	.short	0x0018


	//----- nvinfo : EIATTR_PARAM_CBANK
	.align		4
        /*0068*/ 	.byte	0x04, 0x0a
        /*006a*/ 	.short	(.L_19 - .L_18)
	.align		4
.L_18:
        /*006c*/ 	.word	index@(.nv.constant0._Z8mykernelPfPKfii)
        /*0070*/ 	.short	0x0380
        /*0072*/ 	.short	0x0018


	//----- nvinfo : EIATTR_SW_WAR
	.align		4
.L_19:
        /*0074*/ 	.byte	0x04, 0x36
        /*0076*/ 	.short	(.L_21 - .L_20)
.L_20:
        /*0078*/ 	.word	0x00000008
.L_21:


//--------------------- .nv.callgraph             --------------------------
	.section	.nv.callgraph,"",@"SHT_CUDA_CALLGRAPH"
	.align	4
	.sectionentsize	8
	.align		4
        /*0000*/ 	.word	0x00000000
	.align		4
        /*0004*/ 	.word	0xffffffff
	.align		4
        /*0008*/ 	.word	0x00000000
	.align		4
        /*000c*/ 	.word	0xfffffffe
	.align		4
        /*0010*/ 	.word	0x00000000
	.align		4
        /*0014*/ 	.word	0xfffffffd
	.align		4
        /*0018*/ 	.word	0x00000000
	.align		4
        /*001c*/ 	.word	0xfffffffc


//--------------------- .text._Z8mykernelPfPKfii  --------------------------
	.section	.text._Z8mykernelPfPKfii,"ax",@progbits
	.align	128
        .global         _Z8mykernelPfPKfii
        .type           _Z8mykernelPfPKfii,@function
        .size           _Z8mykernelPfPKfii,(.L_x_7 - _Z8mykernelPfPKfii)
        .other          _Z8mykernelPfPKfii,@"STO_CUDA_ENTRY STV_DEFAULT"
_Z8mykernelPfPKfii:
.text._Z8mykernelPfPKfii:
[----:B------:R-:W-:Y:S01]  /*0000*/  LDC R1, c[0x0][0x37c] ;  /* 0x0000df00ff017b82 */ /* 0x000fe20000000800 */
[----:B------:R-:W0:Y:S07]  /*0010*/  S2R R0, SR_TID.X ;  /* 0x0000000000007919 */ /* 0x000e2e0000002100 */
[----:B------:R-:W0:Y:S01]  /*0020*/  S2UR UR4, SR_CTAID.X ;  /* 0x00000000000479c3 */ /* 0x000e220000002500 */
[----:B------:R-:W1:Y:S01]  /*0030*/  LDCU.64 UR10, c[0x0][0x390] ;  /* 0x00007200ff0a77ac */ /* 0x000e620008000a00 */
[----:B------:R-:W2:Y:S06]  /*0040*/  S2R R9, SR_TID.Y ;  /* 0x0000000000097919 */ /* 0x000eac0000002200 */
[----:B------:R-:W0:Y:S08]  /*0050*/  LDC R3, c[0x0][0x360] ;  /* 0x0000d800ff037b82 */ /* 0x000e300000000800 */
[----:B------:R-:W2:Y:S08]  /*0060*/  S2UR UR5, SR_CTAID.Y ;  /* 0x00000000000579c3 */ /* 0x000eb00000002600 */
[----:B------:R-:W2:Y:S01]  /*0070*/  LDC R2, c[0x0][0x364] ;  /* 0x0000d900ff027b82 */ /* 0x000ea20000000800 */
[----:B0-----:R-:W-:-:S05]  /*0080*/  IMAD R0, R3, UR4, R0 ;  /* 0x0000000403007c24 */ /* 0x001fca000f8e0200 */
[----:B-1----:R-:W-:Y:S01]  /*0090*/  ISETP.GE.AND P0, PT, R0, UR11, PT ;  /* 0x0000000b00007c0c */ /* 0x002fe2000bf06270 */
[----:B--2---:R-:W-:-:S05]  /*00a0*/  IMAD R9, R2, UR5, R9 ;  /* 0x0000000502097c24 */ /* 0x004fca000f8e0209 */
[----:B------:R-:W-:-:S04]  /*00b0*/  ISETP.GE.OR P0, PT, R9, UR10, P0 ;  /* 0x0000000a09007c0c */ /* 0x000fc80008706670 */
[----:B------:R-:W-:-:S13]  /*00c0*/  ISETP.LT.OR P0, PT, R0, R9, P0 ;  /* 0x000000090000720c */ /* 0x000fda0000701670 */
[----:B------:R-:W-:Y:S05]  /*00d0*/  @P0 EXIT ;  /* 0x000000000000094d */ /* 0x000fea0003800000 */
[----:B------:R-:W-:Y:S01]  /*00e0*/  UISETP.GE.U32.AND UP0, UPT, UR10, 0x10, UPT ;  /* 0x000000100a00788c */ /* 0x000fe2000bf06070 */
[----:B------:R-:W-:Y:S02]  /*00f0*/  HFMA2 R10, -RZ, RZ, 0, 0 ;  /* 0x00000000ff0a7431 */ /* 0x000fe400000001ff */
[----:B------:R-:W-:Y:S01]  /*0100*/  IMAD R8, R0, UR10, RZ ;  /* 0x0000000a00087c24 */ /* 0x000fe2000f8e02ff */
[----:B------:R-:W-:Y:S02]  /*0110*/  ULOP3.LUT UR6, UR10, 0xf, URZ, 0xc0, !UPT ;  /* 0x0000000f0a067892 */ /* 0x000fe4000f8ec0ff */
[----:B------:R-:W-:Y:S01]  /*0120*/  IMAD R11, R9, UR10, RZ ;  /* 0x0000000a090b7c24 */ /* 0x000fe2000f8e02ff */
[----:B------:R-:W-:Y:S01]  /*0130*/  UMOV UR4, URZ ;  /* 0x000000ff00047c82 */ /* 0x000fe20008000000 */
[----:B------:R-:W0:Y:S01]  /*0140*/  LDCU.64 UR8, c[0x0][0x358] ;  /* 0x00006b00ff0877ac */ /* 0x000e220008000a00 */
[----:B------:R-:W-:Y:S07]  /*0150*/  BRA.U !UP0, `(.L_x_0) ;  /* 0x0000000508047547 */ /* 0x000fee000b800000 */
[----:B------:R-:W1:Y:S01]  /*0160*/  LDCU.64 UR4, c[0x0][0x388] ;  /* 0x00007100ff0477ac */ /* 0x000e620008000a00 */
[----:B------:R-:W-:Y:S02]  /*0170*/  MOV R10, RZ ;  /* 0x000000ff000a7202 */ /* 0x000fe40000000f00 */
[----:B------:R-:W-:Y:S01]  /*0180*/  MOV R13, R8 ;  /* 0x00000008000d7202 */ /* 0x000fe20000000f00 */
[----:B-1----:R-:W-:-:S04]  /*0190*/  UIADD3 UR4, UP0, UPT, UR4, 0x20, URZ ;  /* 0x0000002004047890 */ /* 0x002fc8000ff1e0ff */
[----:B------:R-:W-:Y:S02]  /*01a0*/  UIADD3.X UR5, UPT, UPT, URZ, UR5, URZ, UP0, !UPT ;  /* 0x00000005ff057290 */ /* 0x000fe400087fe4ff */
[----:B------:R-:W-:Y:S01]  /*01b0*/  MOV R2, UR4 ;  /* 0x0000000400027c02 */ /* 0x000fe20008000f00 */
[----:B------:R-:W-:-:S03]  /*01c0*/  ULOP3.LUT UR4, UR10, 0x7ffffff0, URZ, 0xc0, !UPT ;  /* 0x7ffffff00a047892 */ /* 0x000fc6000f8ec0ff */
[----:B------:R-:W-:Y:S01]  /*01d0*/  MOV R3, UR5 ;  /* 0x0000000500037c02 */ /* 0x000fe20008000f00 */
[----:B------:R-:W-:Y:S02]  /*01e0*/  UIADD3 UR5, UPT, UPT, -UR4, URZ, URZ ;  /* 0x000000ff04057290 */ /* 0x000fe4000fffe1ff */
[----:B------:R-:W-:-:S10]  /*01f0*/  IMAD.WIDE.U32 R4, R11, 0x4, R2 ;  /* 0x000000040b047825 */ /* 0x000fd400078e0002 */
.L_x_1:
[----:B------:R-:W-:Y:S01]  /*0200*/  IMAD.WIDE R6, R13, 0x4, R2 ;  /* 0x000000040d067825 */ /* 0x000fe200078e0202 */
[----:B0-----:R-:W2:Y:S04]  /*0210*/  LDG.E R12, desc[UR8][R4.64+-0x20] ;  /* 0xffffe008040c7981 */ /* 0x001ea8000c1e1900 */
[----:B------:R-:W2:Y:S04]  /*0220*/  LDG.E R15, desc[UR8][R6.64+-0x20] ;  /* 0xffffe008060f7981 */ /* 0x000ea8000c1e1900 */
[----:B------:R-:W3:Y:S04]  /*0230*/  LDG.E R24, desc[UR8][R4.64+-0x1c] ;  /* 0xffffe40804187981 */ /* 0x000ee8000c1e1900 */
[----:B------:R-:W3:Y:S04]  /*0240*/  LDG.E R27, desc[UR8][R6.64+-0x1c] ;  /* 0xffffe408061b7981 */ /* 0x000ee8000c1e1900 */
[----:B------:R-:W4:Y:S04]  /*0250*/  LDG.E R21, desc[UR8][R4.64+-0x18] ;  /* 0xffffe80804157981 */ /* 0x000f28000c1e1900 */
[----:B------:R-:W4:Y:S04]  /*0260*/  LDG.E R16, desc[UR8][R6.64+-0x18] ;  /* 0xffffe80806107981 */ /* 0x000f28000c1e1900 */
[----:B------:R-:W5:Y:S04]  /*0270*/  LDG.E R18, desc[UR8][R4.64+-0x14] ;  /* 0xffffec0804127981 */ /* 0x000f68000c1e1900 */
[----:B------:R-:W5:Y:S04]  /*0280*/  LDG.E R23, desc[UR8][R6.64+-0x14] ;  /* 0xffffec0806177981 */ /* 0x000f68000c1e1900 */
[----:B------:R-:W5:Y:S04]  /*0290*/  LDG.E R20, desc[UR8][R4.64+-0x10] ;  /* 0xfffff00804147981 */ /* 0x000f68000c1e1900 */
[----:B------:R-:W5:Y:S04]  /*02a0*/  LDG.E R25, desc[UR8][R6.64+-0x10] ;  /* 0xfffff00806197981 */ /* 0x000f68000c1e1900 */
[----:B------:R-:W5:Y:S04]  /*02b0*/  LDG.E R14, desc[UR8][R4.64+-0xc] ;  /* 0xfffff408040e7981 */ /* 0x000f68000c1e1900 */
[----:B------:R-:W5:Y:S04]  /*02c0*/  LDG.E R19, desc[UR8][R6.64+-0xc] ;  /* 0xfffff40806137981 */ /* 0x000f68000c1e1900 */
[----:B------:R-:W5:Y:S04]  /*02d0*/  LDG.E R17, desc[UR8][R6.64+-0x4] ;  /* 0xfffffc0806117981 */ /* 0x000f68000c1e1900 */
[----:B------:R-:W5:Y:S01]  /*02e0*/  LDG.E R29, desc[UR8][R4.64+0x1c] ;  /* 0x00001c08041d7981 */ /* 0x000f62000c1e1900 */
[----:B--2---:R-:W-:-:S03]  /*02f0*/  FFMA R22, R15, R12, R10 ;  /* 0x0000000c0f167223 */ /* 0x004fc6000000000a */
[----:B------:R-:W2:Y:S04]  /*0300*/  LDG.E R10, desc[UR8][R4.64+-0x8] ;  /* 0xfffff808040a7981 */ /* 0x000ea8000c1e1900 */
[----:B------:R-:W2:Y:S04]  /*0310*/  LDG.E R15, desc[UR8][R6.64+-0x8] ;  /* 0xfffff808060f7981 */ /* 0x000ea8000c1e1900 */
[----:B------:R-:W2:Y:S01]  /*0320*/  LDG.E R12, desc[UR8][R4.64+-0x4] ;  /* 0xfffffc08040c7981 */ /* 0x000ea2000c1e1900 */
[----:B---3--:R-:W-:-:S03]  /*0330*/  FFMA R27, R27, R24, R22 ;  /* 0x000000181b1b7223 */ /* 0x008fc60000000016 */
[----:B------:R-:W3:Y:S01]  /*0340*/  LDG.E R24, desc[UR8][R6.64+0x1c] ;  /* 0x00001c0806187981 */ /* 0x000ee2000c1e1900 */
[----:B----4-:R-:W-:-:S03]  /*0350*/  FFMA R22, R16, R21, R27 ;  /* 0x0000001510167223 */ /* 0x010fc6000000001b */
[----:B------:R-:W4:Y:S04]  /*0360*/  LDG.E R21, desc[UR8][R4.64] ;  /* 0x0000000804157981 */ /* 0x000f28000c1e1900 */
[----:B------:R-:W4:Y:S01]  /*0370*/  LDG.E R16, desc[UR8][R6.64] ;  /* 0x0000000806107981 */ /* 0x000f22000c1e1900 */
[----:B-----5:R-:W-:-:S03]  /*0380*/  FFMA R22, R23, R18, R22 ;  /* 0x0000001217167223 */ /* 0x020fc60000000016 */
[----:B------:R-:W5:Y:S04]  /*0390*/  LDG.E R23, desc[UR8][R4.64+0x4] ;  /* 0x0000040804177981 */ /* 0x000f68000c1e1900 */
[----:B------:R-:W5:Y:S01]  /*03a0*/  LDG.E R18, desc[UR8][R6.64+0x4] ;  /* 0x0000040806127981 */ /* 0x000f62000c1e1900 */
[----:B------:R-:W-:-:S03]  /*03b0*/  FFMA R22, R25, R20, R22 ;  /* 0x0000001419167223 */ /* 0x000fc60000000016 */
[----:B------:R-:W3:Y:S04]  /*03c0*/  LDG.E R25, desc[UR8][R4.64+0x8] ;  /* 0x0000080804197981 */ /* 0x000ee8000c1e1900 */
[----:B------:R-:W3:Y:S01]  /*03d0*/  LDG.E R20, desc[UR8][R6.64+0x8] ;  /* 0x0000080806147981 */ /* 0x000ee2000c1e1900 */
[----:B------:R-:W-:-:S03]  /*03e0*/  FFMA R22, R19, R14, R22 ;  /* 0x0000000e13167223 */ /* 0x000fc60000000016 */
[----:B------:R-:W3:Y:S04]  /*03f0*/  LDG.E R19, desc[UR8][R4.64+0xc] ;  /* 0x00000c0804137981 */ /* 0x000ee8000c1e1900 */
[----:B------:R-:W3:Y:S04]  /*0400*/  LDG.E R14, desc[UR8][R6.64+0xc] ;  /* 0x00000c08060e7981 */ /* 0x000ee8000c1e1900 */
[----:B------:R-:W3:Y:S01]  /*0410*/  LDG.E R27, desc[UR8][R4.64+0x14] ;  /* 0x00001408041b7981 */ /* 0x000ee2000c1e1900 */
[----:B--2---:R-:W-:-:S03]  /*0420*/  FFMA R22, R15, R10, R22 ;  /* 0x0000000a0f167223 */ /* 0x004fc60000000016 */
[----:B------:R-:W2:Y:S04]  /*0430*/  LDG.E R10, desc[UR8][R4.64+0x10] ;  /* 0x00001008040a7981 */ /* 0x000ea8000c1e1900 */
[----:B------:R-:W2:Y:S01]  /*0440*/  LDG.E R15, desc[UR8][R6.64+0x10] ;  /* 0x00001008060f7981 */ /* 0x000ea2000c1e1900 */
[----:B------:R-:W-:-:S03]  /*0450*/  FFMA R26, R17, R12, R22 ;  /* 0x0000000c111a7223 */ /* 0x000fc60000000016 */
[----:B------:R-:W2:Y:S04]  /*0460*/  LDG.E R22, desc[UR8][R6.64+0x14] ;  /* 0x0000140806167981 */ /* 0x000ea8000c1e1900 */
[----:B------:R0:W2:Y:S04]  /*0470*/  LDG.E R12, desc[UR8][R4.64+0x18] ;  /* 0x00001808040c7981 */ /* 0x0000a8000c1e1900 */
[----:B------:R-:W2:Y:S01]  /*0480*/  LDG.E R17, desc[UR8][R6.64+0x18] ;  /* 0x0000180806117981 */ /* 0x000ea2000c1e1900 */
[----:B----4-:R-:W-:-:S04]  /*0490*/  FFMA R21, R16, R21, R26 ;  /* 0x0000001510157223 */ /* 0x010fc8000000001a */
[----:B-----5:R-:W-:Y:S01]  /*04a0*/  FFMA R21, R18, R23, R21 ;  /* 0x0000001712157223 */ /* 0x020fe20000000015 */
[----:B------:R-:W-:-:S03]  /*04b0*/  UIADD3 UR5, UPT, UPT, UR5, 0x10, URZ ;  /* 0x0000001005057890 */ /* 0x000fc6000fffe0ff */
[----:B---3--:R-:W-:Y:S01]  /*04c0*/  FFMA R21, R20, R25, R21 ;  /* 0x0000001914157223 */ /* 0x008fe20000000015 */
[----:B------:R-:W-:-:S03]  /*04d0*/  UISETP.NE.AND UP0, UPT, UR5, URZ, UPT ;  /* 0x000000ff0500728c */ /* 0x000fc6000bf05270 */
[----:B------:R-:W-:Y:S01]  /*04e0*/  FFMA R14, R14, R19, R21 ;  /* 0x000000130e0e7223 */ /* 0x000fe20000000015 */
[----:B0-----:R-:W-:Y:S02]  /*04f0*/  IADD3 R4, P0, PT, R4, 0x40, RZ ;  /* 0x0000004004047810 */ /* 0x001fe40007f1e0ff */
[----:B------:R-:W-:Y:S02]  /*0500*/  IADD3 R13, PT, PT, R13, 0x10, RZ ;  /* 0x000000100d0d7810 */ /* 0x000fe40007ffe0ff */
[----:B------:R-:W-:Y:S01]  /*0510*/  IADD3.X R5, PT, PT, RZ, R5, RZ, P0, !PT ;  /* 0x00000005ff057210 */ /* 0x000fe200007fe4ff */
[----:B--2---:R-:W-:-:S04]  /*0520*/  FFMA R15, R15, R10, R14 ;  /* 0x0000000a0f0f7223 */ /* 0x004fc8000000000e */
[----:B------:R-:W-:-:S04]  /*0530*/  FFMA R22, R22, R27, R15 ;  /* 0x0000001b16167223 */ /* 0x000fc8000000000f */
[----:B------:R-:W-:-:S04]  /*0540*/  FFMA R17, R17, R12, R22 ;  /* 0x0000000c11117223 */ /* 0x000fc80000000016 */
[----:B------:R-:W-:Y:S01]  /*0550*/  FFMA R10, R24, R29, R17 ;  /* 0x0000001d180a7223 */ /* 0x000fe20000000011 */
[----:B------:R-:W-:Y:S06]  /*0560*/  BRA.U UP0, `(.L_x_1) ;  /* 0xfffffffd00247547 */ /* 0x000fec000b83ffff */
.L_x_0:
[----:B------:R-:W-:-:S09]  /*0570*/  UISETP.NE.AND UP0, UPT, UR6, URZ, UPT ;  /* 0x000000ff0600728c */ /* 0x000fd2000bf05270 */
[----:B------:R-:W-:Y:S05]  /*0580*/  BRA.U !UP0, `(.L_x_2) ;  /* 0x00000005085c7547 */ /* 0x000fea000b800000 */
[----:B------:R-:W-:Y:S02]  /*0590*/  UISETP.GE.U32.AND UP0, UPT, UR6, 0x8, UPT ;  /* 0x000000080600788c */ /* 0x000fe4000bf06070 */
[----:B------:R-:W-:-:S04]  /*05a0*/  ULOP3.LUT UR7, UR10, 0x7, URZ, 0xc0, !UPT ;  /* 0x000000070a077892 */ /* 0x000fc8000f8ec0ff */
[----:B------:R-:W-:-:S03]  /*05b0*/  UISETP.NE.AND UP1, UPT, UR7, URZ, UPT ;  /* 0x000000ff0700728c */ /* 0x000fc6000bf25270 */
[----:B------:R-:W-:Y:S08]  /*05c0*/  BRA.U !UP0, `(.L_x_3) ;  /* 0x00000001088c7547 */ /* 0x000ff0000b800000 */
[----:B------:R-:W1:Y:S01]  /*05d0*/  LDC.64 R4, c[0x0][0x388] ;  /* 0x0000e200ff047b82 */ /* 0x000e620000000a00 */
[----:B------:R-:W2:Y:S01]  /*05e0*/  LDCU.64 UR12, c[0x0][0x388] ;  /* 0x00007100ff0c77ac */ /* 0x000ea20008000a00 */
[C---:B------:R-:W-:Y:S02]  /*05f0*/  IADD3 R7, PT, PT, R11.reuse, UR4, RZ ;  /* 0x000000040b077c10 */ /* 0x040fe4000fffe0ff */
[----:B------:R-:W-:Y:S02]  /*0600*/  IADD3 R12, P0, PT, R11, UR4, RZ ;  /* 0x000000040b0c7c10 */ /* 0x000fe4000ff1e0ff */
[----:B------:R-:W-:Y:S02]  /*0610*/  IADD3 R3, PT, PT, R8, UR4, RZ ;  /* 0x0000000408037c10 */ /* 0x000fe4000fffe0ff */
[----:B------:R-:W-:Y:S02]  /*0620*/  IADD3.X R13, PT, PT, RZ, RZ, RZ, P0, !PT ;  /* 0x000000ffff0d7210 */ /* 0x000fe400007fe4ff */
[----:B--2---:R-:W-:Y:S01]  /*0630*/  LEA R2, P0, R12, UR12, 0x2 ;  /* 0x0000000c0c027c11 */ /* 0x004fe2000f8010ff */
[----:B-1----:R-:W-:-:S04]  /*0640*/  IMAD.WIDE.U32 R6, R7, 0x4, R4 ;  /* 0x0000000407067825 */ /* 0x002fc800078e0004 */
[----:B------:R-:W-:Y:S01]  /*0650*/  IMAD.WIDE R4, R3, 0x4, R4 ;  /* 0x0000000403047825 */ /* 0x000fe200078e0204 */
[----:B------:R-:W-:Y:S01]  /*0660*/  LEA.HI.X R3, R12, UR13, R13, 0x2, P0 ;  /* 0x0000000d0c037c11 */ /* 0x000fe200080f140d */
        /* <DEDUP_REMOVED lines=16> */
[----:B------:R-:W-:Y:S01]  /*0770*/  UIADD3 UR4, UPT, UPT, UR4, 0x8, URZ ;  /* 0x0000000804047890 */ /* 0x000fe2000fffe0ff */
[----:B--2---:R-:W-:-:S04]  /*0780*/  FFMA R15, R15, R16, R10 ;  /* 0x000000100f0f7223 */ /* 0x004fc8000000000a */
[----:B---3--:R-:W-:-:S04]  /*0790*/  FFMA R15, R18, R17, R15 ;  /* 0x00000011120f7223 */ /* 0x008fc8000000000f */
[----:B----4-:R-:W-:-:S04]  /*07a0*/  FFMA R15, R20, R19, R15 ;  /* 0x00000013140f7223 */ /* 0x010fc8000000000f */
[----:B-----5:R-:W-:-:S04]  /*07b0*/  FFMA R15, R22, R21, R15 ;  /* 0x00000015160f7223 */ /* 0x020fc8000000000f */
[----:B------:R-:W-:-:S04]  /*07c0*/  FFMA R24, R24, R23, R15 ;  /* 0x0000001718187223 */ /* 0x000fc8000000000f */
[----:B------:R-:W-:-:S04]  /*07d0*/  FFMA R13, R13, R14, R24 ;  /* 0x0000000e0d0d7223 */ /* 0x000fc80000000018 */
[----:B------:R-:W-:-:S04]  /*07e0*/  FFMA R7, R6, R7, R13 ;  /* 0x0000000706077223 */ /* 0x000fc8000000000d */
[----:B------:R-:W-:-:S07]  /*07f0*/  FFMA R10, R26, R12, R7 ;  /* 0x0000000c1a0a7223 */ /* 0x000fce0000000007 */
.L_x_3:
        /* <DEDUP_REMOVED lines=22> */
[----:B------:R-:W5:Y:S01]  /*0960*/  LDG.E R17, desc[UR8][R4.64+0xc] ;  /* 0x00000c0804117981 */ /* 0x000f62000c1e1900 */
[----:B------:R-:W-:Y:S01]  /*0970*/  UIADD3 UR4, UPT, UPT, UR4, 0x4, URZ ;  /* 0x0000000404047890 */ /* 0x000fe2000fffe0ff */
[----:B--2---:R-:W-:-:S04]  /*0980*/  FFMA R13, R13, R6, R10 ;  /* 0x000000060d0d7223 */ /* 0x004fc8000000000a */
[----:B---3--:R-:W-:-:S04]  /*0990*/  FFMA R12, R12, R14, R13 ;  /* 0x0000000e0c0c7223 */ /* 0x008fc8000000000d */
[----:B----4-:R-:W-:-:S04]  /*09a0*/  FFMA R12, R15, R16, R12 ;  /* 0x000000100f0c7223 */ /* 0x010fc8000000000c */
[----:B-----5:R-:W-:-:S07]  /*09b0*/  FFMA R10, R17, R18, R12 ;  /* 0x00000012110a7223 */ /* 0x020fce000000000c */
.L_x_4:
[----:B------:R-:W-:Y:S05]  /*09c0*/  BRA.U !UP1, `(.L_x_2) ;  /* 0x00000001094c7547 */ /* 0x000fea000b800000 */
[----:B------:R-:W1:Y:S01]  /*09d0*/  LDC.64 R2, c[0x0][0x388] ;  /* 0x0000e200ff027b82 */ /* 0x000e620000000a00 */
[----:B------:R-:W-:Y:S01]  /*09e0*/  IADD3 R5, PT, PT, R11, UR4, RZ ;  /* 0x000000040b057c10 */ /* 0x000fe2000fffe0ff */
[----:B------:R-:W-:Y:S01]  /*09f0*/  UIADD3 UR5, UPT, UPT, -UR5, URZ, URZ ;  /* 0x000000ff05057290 */ /* 0x000fe2000fffe1ff */
[----:B------:R-:W-:-:S03]  /*0a00*/  IADD3 R11, PT, PT, R8, UR4, RZ ;  /* 0x00000004080b7c10 */ /* 0x000fc6000fffe0ff */
[----:B-1----:R-:W-:-:S03]  /*0a10*/  IMAD.WIDE.U32 R4, R5, 0x4, R2 ;  /* 0x0000000405047825 */ /* 0x002fc600078e0002 */
[----:B------:R-:W-:Y:S02]  /*0a20*/  MOV R12, R4 ;  /* 0x00000004000c7202 */ /* 0x000fe40000000f00 */
[----:B------:R-:W-:-:S07]  /*0a30*/  MOV R13, R5 ;  /* 0x00000005000d7202 */ /* 0x000fce0000000f00 */
.L_x_5:
[----:B------:R-:W-:Y:S01]  /*0a40*/  IMAD.WIDE R4, R11, 0x4, R2 ;  /* 0x000000040b047825 */ /* 0x000fe200078e0202 */
[----:B------:R-:W-:Y:S02]  /*0a50*/  MOV R6, R12 ;  /* 0x0000000c00067202 */ /* 0x000fe40000000f00 */
[----:B------:R-:W-:-:S03]  /*0a60*/  MOV R7, R13 ;  /* 0x0000000d00077202 */ /* 0x000fc60000000f00 */
[----:B0-----:R-:W2:Y:S04]  /*0a70*/  LDG.E R5, desc[UR8][R4.64] ;  /* 0x0000000804057981 */ /* 0x001ea8000c1e1900 */
[----:B------:R-:W2:Y:S01]  /*0a80*/  LDG.E R6, desc[UR8][R6.64] ;  /* 0x0000000806067981 */ /* 0x000ea2000c1e1900 */
[----:B------:R-:W-:Y:S01]  /*0a90*/  UIADD3 UR5, UPT, UPT, UR5, 0x1, URZ ;  /* 0x0000000105057890 */ /* 0x000fe2000fffe0ff */
[----:B------:R-:W-:Y:S02]  /*0aa0*/  IADD3 R12, P0, PT, R12, 0x4, RZ ;  /* 0x000000040c0c7810 */ /* 0x000fe40007f1e0ff */
[----:B------:R-:W-:Y:S01]  /*0ab0*/  IADD3 R11, PT, PT, R11, 0x1, RZ ;  /* 0x000000010b0b7810 */ /* 0x000fe20007ffe0ff */
[----:B------:R-:W-:Y:S01]  /*0ac0*/  UISETP.NE.AND UP0, UPT, UR5, URZ, UPT ;  /* 0x000000ff0500728c */ /* 0x000fe2000bf05270 */
[----:B------:R-:W-:Y:S01]  /*0ad0*/  IADD3.X R13, PT, PT, RZ, R13, RZ, P0, !PT ;  /* 0x0000000dff0d7210 */ /* 0x000fe200007fe4ff */
[----:B--2---:R-:W-:-:S07]  /*0ae0*/  FFMA R10, R5, R6, R10 ;  /* 0x00000006050a7223 */ /* 0x004fce000000000a */
[----:B------:R-:W-:Y:S05]  /*0af0*/  BRA.U UP0, `(.L_x_5) ;  /* 0xfffffffd00d07547 */ /* 0x000fea000b83ffff */
.L_x_2:
[----:B------:R-:W1:Y:S01]  /*0b00*/  LDC.64 R2, c[0x0][0x380] ;  /* 0x0000e000ff027b82 */ /* 0x000e620000000a00 */
[----:B------:R-:W-:-:S04]  /*0b10*/  IMAD R9, R9, UR11, R0 ;  /* 0x0000000b09097c24 */ /* 0x000fc8000f8e0200 */
[----:B-1----:R-:W-:-:S05]  /*0b20*/  IMAD.WIDE R2, R9, 0x4, R2 ;  /* 0x0000000409027825 */ /* 0x002fca00078e0202 */
[----:B0-----:R-:W-:Y:S01]  /*0b30*/  STG.E desc[UR8][R2.64], R10 ;  /* 0x0000000a02007986 */ /* 0x001fe2000c101908 */
[----:B------:R-:W-:Y:S05]  /*0b40*/  EXIT ;  /* 0x000000000000794d */ /* 0x000fea0003800000 */
.L_x_6:
[----:B------:R-:W-:-:S00]  /*0b50*/  BRA `(.L_x_6) ;  /* 0xfffffffc00fc7947 */ /* 0x000fc0000383ffff */
[----:B------:R-:W-:-:S00]  /*0b60*/  NOP ;  /* 0x0000000000007918 */ /* 0x000fc00000000000 */
        /* <DEDUP_REMOVED lines=9> */
.L_x_7:


//--------------------- .nv.shared.reserved.0     --------------------------
	.section	.nv.shared.reserved.0,"aw",@nobits
	.weak		__nv_reservedSMEM_offset_0_alias
	.size		__nv_reservedSMEM_offset_0_alias, 0, 64
	.other		__nv_reservedSMEM_offset_0_alias,@"STO_CUDA_RESERVED_SHARED STV_DEFAULT"
__nv_reservedSMEM_offset_0_alias:
	.zero		0
	.zero		64


//--------------------- .nv.constant0._Z8mykernelPfPKfii --------------------------
	.section	.nv.constant0._Z8mykernelPfPKfii,"a",@progbits
	.sectionflags	@""
	.align	4
.nv.constant0._Z8mykernelPfPKfii:
	.zero		920


//--------------------- SYMBOLS --------------------------

	.type		.nv.reservedSmem.offset0,@object
	.size		.nv.reservedSmem.offset0,0x4
